	.headerflags	@"EF_CUDA_TEXMODE_UNIFIED EF_CUDA_64BIT_ADDRESS EF_CUDA_ACCELERATORS EF_CUDA_SM90 EF_CUDA_VIRTUAL_SM(EF_CUDA_SM90)"
	.elftype	@"ET_EXEC"


//--------------------- .nv.info                  --------------------------
	.section	.nv.info,"",@"SHT_CUDA_INFO"
	.align	4


	//----- nvinfo : EIATTR_REGCOUNT
	.align		4
        /*0000*/ 	.byte	0x04, 0x2f
        /*0002*/ 	.short	(.L_1 - .L_0)
	.align		4
.L_0:
        /*0004*/ 	.word	index@(triton_poi_fused_addmm_relu_6)
        /*0008*/ 	.word	0x0000000c


	//----- nvinfo : EIATTR_MIN_STACK_SIZE
	.align		4
.L_1:
        /*000c*/ 	.byte	0x04, 0x12
        /*000e*/ 	.short	(.L_3 - .L_2)
	.align		4
.L_2:
        /*0010*/ 	.word	index@(triton_poi_fused_addmm_relu_6)
        /*0014*/ 	.word	0x00000000


	//----- nvinfo : EIATTR_FRAME_SIZE
	.align		4
.L_3:
        /*0018*/ 	.byte	0x04, 0x11
        /*001a*/ 	.short	(.L_5 - .L_4)
	.align		4
.L_4:
        /*001c*/ 	.word	index@(triton_poi_fused_addmm_relu_6)
        /*0020*/ 	.word	0x00000000


	//----- nvinfo : EIATTR_MIN_STACK_SIZE
	.align		4
.L_5:
        /*0024*/ 	.byte	0x04, 0x12
        /*0026*/ 	.short	(.L_7 - .L_6)
	.align		4
.L_6:
        /*0028*/ 	.word	index@(triton_poi_fused_addmm_relu_6)
        /*002c*/ 	.word	0x00000000
.L_7:


//--------------------- .nv.info.triton_poi_fused_addmm_relu_6 --------------------------
	.section	.nv.info.triton_poi_fused_addmm_relu_6,"",@"SHT_CUDA_INFO"
	.sectionflags	@""
	.align	4


	//----- nvinfo : EIATTR_CUDA_API_VERSION
	.align		4
        /*0000*/ 	.byte	0x04, 0x37
        /*0002*/ 	.short	(.L_9 - .L_8)
.L_8:
        /*0004*/ 	.word	0x0000007c


	//----- nvinfo : EIATTR_KPARAM_INFO
	.align		4
.L_9:
        /*0008*/ 	.byte	0x04, 0x17
        /*000a*/ 	.short	(.L_11 - .L_10)
.L_10:
        /*000c*/ 	.word	0x00000000
        /*0010*/ 	.short	0x0002
        /*0012*/ 	.short	0x0010
        /*0014*/ 	.byte	0x00, 0xf0, 0x11, 0x00


	//----- nvinfo : EIATTR_KPARAM_INFO
	.align		4
.L_11:
        /*0018*/ 	.byte	0x04, 0x17
        /*001a*/ 	.short	(.L_13 - .L_12)
.L_12:
        /*001c*/ 	.word	0x00000000
        /*0020*/ 	.short	0x0001
        /*0022*/ 	.short	0x0008
        /*0024*/ 	.byte	0x00, 0xf4, 0x21, 0x00


	//----- nvinfo : EIATTR_KPARAM_INFO
	.align		4
.L_13:
        /*0028*/ 	.byte	0x04, 0x17
        /*002a*/ 	.short	(.L_15 - .L_14)
.L_14:
        /*002c*/ 	.word	0x00000000
        /*0030*/ 	.short	0x0000
        /*0032*/ 	.short	0x0000
        /*0034*/ 	.byte	0x00, 0xf4, 0x21, 0x00


	//----- nvinfo : EIATTR_SPARSE_MMA_MASK
	.align		4
.L_15:
        /*0038*/ 	.byte	0x03, 0x50
        /*003a*/ 	.short	0x0000


	//----- nvinfo : EIATTR_MAXREG_COUNT
	.align		4
        /*003c*/ 	.byte	0x03, 0x1b
        /*003e*/ 	.short	0x00ff


	//----- nvinfo : EIATTR_EXIT_INSTR_OFFSETS
	.align		4
        /*0040*/ 	.byte	0x04, 0x1c
        /*0042*/ 	.short	(.L_17 - .L_16)


	//   ....[0]....
.L_16:
        /*0044*/ 	.word	0x00000190


	//----- nvinfo : EIATTR_REQNTID
	.align		4
.L_17:
        /*0048*/ 	.byte	0x04, 0x10
        /*004a*/ 	.short	(.L_19 - .L_18)
.L_18:
        /*004c*/ 	.word	0x00000080
        /*0050*/ 	.word	0x00000001
        /*0054*/ 	.word	0x00000001


	//----- nvinfo : EIATTR_CBANK_PARAM_SIZE
	.align		4
.L_19:
        /*0058*/ 	.byte	0x03, 0x19
        /*005a*/ 	.short	0x0014


	//----- nvinfo : EIATTR_PARAM_CBANK
	.align		4
        /*005c*/ 	.byte	0x04, 0x0a
        /*005e*/ 	.short	(.L_21 - .L_20)
	.align		4
.L_20:
        /*0060*/ 	.word	index@(.nv.constant0.triton_poi_fused_addmm_relu_6)
        /*0064*/ 	.short	0x0210
        /*0066*/ 	.short	0x0014


	//----- nvinfo : EIATTR_SW_WAR
	.align		4
.L_21:
        /*0068*/ 	.byte	0x04, 0x36
        /*006a*/ 	.short	(.L_23 - .L_22)
.L_22:
        /*006c*/ 	.word	0x00000008
.L_23:


//--------------------- .nv.callgraph             --------------------------
	.section	.nv.callgraph,"",@"SHT_CUDA_CALLGRAPH"
	.align	4
	.sectionentsize	8
	.align		4
        /*0000*/ 	.word	0x00000000
	.align		4
        /*0004*/ 	.word	0xffffffff
	.align		4
        /*0008*/ 	.word	0x00000000
	.align		4
        /*000c*/ 	.word	0xfffffffe
	.align		4
        /*0010*/ 	.word	0x00000000
	.align		4
        /*0014*/ 	.word	0xfffffffd
	.align		4
        /*0018*/ 	.word	0x00000000
	.align		4
        /*001c*/ 	.word	0xfffffffc


//--------------------- .text.triton_poi_fused_addmm_relu_6 --------------------------
	.section	.text.triton_poi_fused_addmm_relu_6,"ax",@progbits
	.align	128
        .global         triton_poi_fused_addmm_relu_6
        .type           triton_poi_fused_addmm_relu_6,@function
        .size           triton_poi_fused_addmm_relu_6,(.L_x_1 - triton_poi_fused_addmm_relu_6)
        .other          triton_poi_fused_addmm_relu_6,@"STO_CUDA_ENTRY STV_DEFAULT"
triton_poi_fused_addmm_relu_6:
.text.triton_poi_fused_addmm_relu_6:
[----:B------:R-:W-:Y:S01]  /*0000*/  LDC R1, c[0x0][0x28] ;  /* 0x00000a00ff017b82 */ /* 0x000fe20000000800 */
[----:B------:R-:W1:Y:S07]  /*0010*/  S2R R0, SR_TID.X ;  /* 0x0000000000007919 */ /* 0x000e6e0000002100 */
[----:B------:R-:W2:Y:S01]  /*0020*/  LDC.64 R4, c[0x0][0x218] ;  /* 0x00008600ff047b82 */ /* 0x000ea20000000a00 */
[----:B------:R-:W-:Y:S01]  /*0030*/  ULDC.64 UR4, c[0x0][0x208] ;  /* 0x0000820000047ab9 */ /* 0x000fe20000000a00 */
[----:B------:R-:W3:Y:S06]  /*0040*/  S2R R7, SR_CTAID.X ;  /* 0x0000000000077919 */ /* 0x000eec0000002500 */
[----:B------:R-:W4:Y:S01]  /*0050*/  LDC.64 R2, c[0x0][0x210] ;  /* 0x00008400ff027b82 */ /* 0x000f220000000a00 */
[----:B-1----:R-:W-:Y:S01]  /*0060*/  IMAD.SHL.U32 R0, R0, 0x2, RZ ;  /* 0x0000000200007824 */ /* 0x002fe200078e00ff */
[----:B---3--:R-:W-:-:S04]  /*0070*/  SHF.R.S32.HI R6, RZ, 0x17, R7 ;  /* 0x00000017ff067819 */ /* 0x008fc80000011407 */
[----:B------:R-:W-:-:S05]  /*0080*/  LOP3.LUT R0, R0, 0xfe, RZ, 0xc0, !PT ;  /* 0x000000fe00007812 */ /* 0x000fca00078ec0ff */
[----:B------:R-:W-:Y:S01]  /*0090*/  IMAD R7, R7, 0x100, R0 ;  /* 0x0000010007077824 */ /* 0x000fe200078e0200 */
[----:B------:R-:W-:-:S03]  /*00a0*/  SGXT R0, R6, 0x1 ;  /* 0x000000010600781a */ /* 0x000fc60000000200 */
[----:B----4-:R-:W-:Y:S01]  /*00b0*/  IMAD.WIDE R2, R7, 0x4, R2 ;  /* 0x0000000407027825 */ /* 0x010fe200078e0202 */
[----:B------:R-:W-:-:S04]  /*00c0*/  LEA.HI R0, R0, R7, RZ, 0xb ;  /* 0x0000000700007211 */ /* 0x000fc800078f58ff */
[----:B------:R-:W-:-:S05]  /*00d0*/  LOP3.LUT R0, R0, 0xfffff800, RZ, 0xc0, !PT ;  /* 0xfffff80000007812 */ /* 0x000fca00078ec0ff */
[----:B------:R-:W-:Y:S02]  /*00e0*/  IMAD.IADD R9, R7, 0x1, -R0 ;  /* 0x0000000107097824 */ /* 0x000fe400078e0a00 */
[----:B------:R-:W3:Y:S02]  /*00f0*/  LDG.E.64 R6, desc[UR4][R2.64] ;  /* 0x0000000402067981 */ /* 0x000ee4000c1e1b00 */
[----:B--2---:R-:W-:-:S06]  /*0100*/  IMAD.WIDE R4, R9, 0x4, R4 ;  /* 0x0000000409047825 */ /* 0x004fcc00078e0204 */
[----:B------:R-:W3:Y:S02]  /*0110*/  LDG.E.EL.64 R4, desc[UR4][R4.64] ;  /* 0x0000000404047981 */ /* 0x000ee4000c2e1b00 */
[C---:B---3--:R-:W-:Y:S01]  /*0120*/  FSETP.GEU.AND P0, PT, R6.reuse, -R4, PT ;  /* 0x800000040600720b */ /* 0x048fe20003f0e000 */
[----:B------:R-:W-:Y:S01]  /*0130*/  FADD R6, R6, R4 ;  /* 0x0000000406067221 */ /* 0x000fe20000000000 */
[C---:B------:R-:W-:Y:S01]  /*0140*/  FADD R0, R7.reuse, R5 ;  /* 0x0000000507007221 */ /* 0x040fe20000000000 */
[----:B------:R-:W-:-:S03]  /*0150*/  FSETP.GEU.AND P1, PT, R7, -R5, PT ;  /* 0x800000050700720b */ /* 0x000fc60003f2e000 */
[----:B------:R-:W-:Y:S02]  /*0160*/  FSEL R6, R6, RZ, P0 ;  /* 0x000000ff06067208 */ /* 0x000fe40000000000 */
[----:B------:R-:W-:-:S05]  /*0170*/  FSEL R7, R0, RZ, P1 ;  /* 0x000000ff00077208 */ /* 0x000fca0000800000 */
[----:B------:R-:W-:Y:S01]  /*0180*/  STG.E.64 desc[UR4][R2.64], R6 ;  /* 0x0000000602007986 */ /* 0x000fe2000c101b04 */
[----:B------:R-:W-:Y:S05]  /*0190*/  EXIT ;  /* 0x000000000000794d */ /* 0x000fea0003800000 */
.L_x_0:
[----:B------:R-:W-:-:S00]  /*01a0*/  BRA `(.L_x_0) ;  /* 0xfffffffc00fc7947 */ /* 0x000fc0000383ffff */
[----:B------:R-:W-:-:S00]  /*01b0*/  NOP ;  /* 0x0000000000007918 */ /* 0x000fc00000000000 */
        /* <DEDUP_REMOVED lines=12> */
.L_x_1:


//--------------------- .nv.constant0.triton_poi_fused_addmm_relu_6 --------------------------
	.section	.nv.constant0.triton_poi_fused_addmm_relu_6,"a",@progbits
	.sectionflags	@""
	.align	4
.nv.constant0.triton_poi_fused_addmm_relu_6:
	.zero		548
